//
// Generated by NVIDIA NVVM Compiler
//
// Compiler Build ID: CL-36424714
// Cuda compilation tools, release 13.0, V13.0.88
// Based on NVVM 20.0.0
//

.version 9.0
.target sm_100
.address_size 64

	// .globl	_Z4funcPfPiS_S0_S0_

.visible .entry _Z4funcPfPiS_S0_S0_(
	.param .u64 .ptr .align 1 _Z4funcPfPiS_S0_S0__param_0,
	.param .u64 .ptr .align 1 _Z4funcPfPiS_S0_S0__param_1,
	.param .u64 .ptr .align 1 _Z4funcPfPiS_S0_S0__param_2,
	.param .u64 .ptr .align 1 _Z4funcPfPiS_S0_S0__param_3,
	.param .u64 .ptr .align 1 _Z4funcPfPiS_S0_S0__param_4
)
{
	.reg .pred 	%p<2>;
	.reg .b32 	%r<12>;
	.reg .b32 	%f<2>;
	.reg .b64 	%rd<22>;

	ld.param.u64 	%rd2, [_Z4funcPfPiS_S0_S0__param_0];
	ld.param.u64 	%rd3, [_Z4funcPfPiS_S0_S0__param_1];
	ld.param.u64 	%rd4, [_Z4funcPfPiS_S0_S0__param_2];
	ld.param.u64 	%rd5, [_Z4funcPfPiS_S0_S0__param_3];
	ld.param.u64 	%rd6, [_Z4funcPfPiS_S0_S0__param_4];
	cvta.to.global.u64 	%rd1, %rd6;
	mov.u32 	%r3, %ctaid.x;
	mul.wide.u32 	%rd7, %r3, 4;
	add.s64 	%rd8, %rd1, %rd7;
	ld.global.u32 	%r4, [%rd8+4];
	ld.global.u32 	%r1, [%rd8];
	sub.s32 	%r5, %r4, %r1;
	mov.u32 	%r2, %tid.x;
	setp.ge.u32 	%p1, %r2, %r5;
	@%p1 bra 	$L__BB0_2;
	cvta.to.global.u64 	%rd9, %rd2;
	cvta.to.global.u64 	%rd10, %rd3;
	cvta.to.global.u64 	%rd11, %rd4;
	cvta.to.global.u64 	%rd12, %rd5;
	add.s32 	%r6, %r1, %r2;
	mul.wide.s32 	%rd13, %r6, 4;
	add.s64 	%rd14, %rd9, %rd13;
	ld.global.f32 	%f1, [%rd14];
	add.s64 	%rd15, %rd10, %rd13;
	ld.global.u32 	%r7, [%rd15];
	mul.wide.s32 	%rd16, %r7, 4;
	add.s64 	%rd17, %rd1, %rd16;
	ld.global.u32 	%r8, [%rd17];
	mul.wide.s32 	%rd18, %r8, 4;
	add.s64 	%rd19, %rd11, %rd18;
	st.global.f32 	[%rd19], %f1;
	ld.global.u32 	%r9, [%rd17];
	mul.wide.s32 	%rd20, %r9, 4;
	add.s64 	%rd21, %rd12, %rd20;
	st.global.u32 	[%rd21], %r1;
	ld.global.u32 	%r10, [%rd17];
	add.s32 	%r11, %r10, 1;
	st.global.u32 	[%rd17], %r11;
$L__BB0_2:
	ret;

}
	// .globl	_Z5func2PiS_ii
.visible .entry _Z5func2PiS_ii(
	.param .u64 .ptr .align 1 _Z5func2PiS_ii_param_0,
	.param .u64 .ptr .align 1 _Z5func2PiS_ii_param_1,
	.param .u32 _Z5func2PiS_ii_param_2,
	.param .u32 _Z5func2PiS_ii_param_3
)
{
	.reg .pred 	%p<3>;
	.reg .b32 	%r<8>;
	.reg .b64 	%rd<11>;

	ld.param.u64 	%rd2, [_Z5func2PiS_ii_param_0];
	ld.param.u64 	%rd3, [_Z5func2PiS_ii_param_1];
	ld.param.u32 	%r3, [_Z5func2PiS_ii_param_2];
	ld.param.u32 	%r2, [_Z5func2PiS_ii_param_3];
	cvta.to.global.u64 	%rd1, %rd3;
	mov.u32 	%r1, %tid.x;
	setp.gt.s32 	%p1, %r1, %r3;
	@%p1 bra 	$L__BB1_2;
	mul.wide.u32 	%rd4, %r1, 4;
	add.s64 	%rd5, %rd1, %rd4;
	mov.b32 	%r4, 0;
	st.global.u32 	[%rd5], %r4;
$L__BB1_2:
	bar.sync 	0;
	setp.ge.s32 	%p2, %r1, %r2;
	@%p2 bra 	$L__BB1_4;
	cvta.to.global.u64 	%rd6, %rd2;
	mul.wide.u32 	%rd7, %r1, 4;
	add.s64 	%rd8, %rd6, %rd7;
	ld.global.u32 	%r5, [%rd8];
	mul.wide.s32 	%rd9, %r5, 4;
	add.s64 	%rd10, %rd1, %rd9;
	ld.global.u32 	%r6, [%rd10+4];
	add.s32 	%r7, %r6, 1;
	st.global.u32 	[%rd10+4], %r7;
$L__BB1_4:
	ret;

}


// ===== COMPILED SASS (sm_100) =====

	.target	sm_100

	.elftype	@"ET_EXEC"


//--------------------- .note.nv.tkinfo           --------------------------
	.section	.note.nv.tkinfo,"",@"SHT_NOTE"
	.sectionflags	@"SHF_NOTE_NV_TKINFO"
	.tkinfo
        /*0018*/ 	.word	0x00000002
        /*0030*/ 	.string	""
        /*0030*/ 	.string	"ptxas"
        /*0030*/ 	.string	"Cuda compilation tools, release 13.0, V13.0.88"
        /*0030*/ 	.string	"Build cuda_13.0.r13.0/compiler.36424714_0"
        /*0030*/ 	.string	"-arch sm_100 -m 64 "



//--------------------- .note.nv.cuinfo           --------------------------
	.section	.note.nv.cuinfo,"",@"SHT_NOTE"
	.sectionflags	@"SHF_NOTE_NV_CUINFO"
        /*0018*/ 	.short	0x0002
        /*001a*/ 	.short	0x0064
        /*001c*/ 	.short	0x0082
	.zero		2


//--------------------- .nv.info                  --------------------------
	.section	.nv.info,"",@"SHT_CUDA_INFO"
	.align	4


	//----- nvinfo : EIATTR_REGCOUNT
	.align		4
        /*0000*/ 	.byte	0x04, 0x2f
        /*0002*/ 	.short	(.L_1 - .L_0)
	.align		4
.L_0:
        /*0004*/ 	.word	index@(_Z4funcPfPiS_S0_S0_)
        /*0008*/ 	.word	0x00000012


	//----- nvinfo : EIATTR_FRAME_SIZE
	.align		4
.L_1:
        /*000c*/ 	.byte	0x04, 0x11
        /*000e*/ 	.short	(.L_3 - .L_2)
	.align		4
.L_2:
        /*0010*/ 	.word	index@(_Z4funcPfPiS_S0_S0_)
        /*0014*/ 	.word	0x00000000


	//----- nvinfo : EIATTR_REGCOUNT
	.align		4
.L_3:
        /*0018*/ 	.byte	0x04, 0x2f
        /*001a*/ 	.short	(.L_5 - .L_4)
	.align		4
.L_4:
        /*001c*/ 	.word	index@(_Z5func2PiS_ii)
        /*0020*/ 	.word	0x0000000a


	//----- nvinfo : EIATTR_FRAME_SIZE
	.align		4
.L_5:
        /*0024*/ 	.byte	0x04, 0x11
        /*0026*/ 	.short	(.L_7 - .L_6)
	.align		4
.L_6:
        /*0028*/ 	.word	index@(_Z5func2PiS_ii)
        /*002c*/ 	.word	0x00000000


	//----- nvinfo : EIATTR_MIN_STACK_SIZE
	.align		4
.L_7:
        /*0030*/ 	.byte	0x04, 0x12
        /*0032*/ 	.short	(.L_9 - .L_8)
	.align		4
.L_8:
        /*0034*/ 	.word	index@(_Z5func2PiS_ii)
        /*0038*/ 	.word	0x00000000


	//----- nvinfo : EIATTR_MIN_STACK_SIZE
	.align		4
.L_9:
        /*003c*/ 	.byte	0x04, 0x12
        /*003e*/ 	.short	(.L_11 - .L_10)
	.align		4
.L_10:
        /*0040*/ 	.word	index@(_Z4funcPfPiS_S0_S0_)
        /*0044*/ 	.word	0x00000000
.L_11:


//--------------------- .nv.compat                --------------------------
	.section	.nv.compat,"",@"SHT_CUDA_COMPAT_INFO"
	.align	4
        /*0000*/ 	.byte	0x02, 0x09, 0x00, 0x00, 0x02, 0x02, 0x01, 0x00, 0x02, 0x05, 0x05, 0x00, 0x03, 0x07, 0x01, 0x01
        /*0010*/ 	.byte	0x02, 0x03, 0x00, 0x00, 0x02, 0x06, 0x01, 0x00, 0x04, 0x0b, 0x08, 0x00, 0x09, 0x00, 0x00, 0x00
        /*0020*/ 	.byte	0x00, 0x00, 0x00, 0x00


//--------------------- .nv.info._Z5func2PiS_ii   --------------------------
	.section	.nv.info._Z5func2PiS_ii,"",@"SHT_CUDA_INFO"
	.sectionflags	@""
	.align	4


	//----- nvinfo : EIATTR_CUDA_API_VERSION
	.align		4
        /*0000*/ 	.byte	0x04, 0x37
        /*0002*/ 	.short	(.L_13 - .L_12)
.L_12:
        /*0004*/ 	.word	0x00000082


	//----- nvinfo : EIATTR_KPARAM_INFO
	.align		4
.L_13:
        /*0008*/ 	.byte	0x04, 0x17
        /*000a*/ 	.short	(.L_15 - .L_14)
.L_14:
        /*000c*/ 	.word	0x00000000
        /*0010*/ 	.short	0x0003
        /*0012*/ 	.short	0x0014
        /*0014*/ 	.byte	0x00, 0xf0, 0x11, 0x00


	//----- nvinfo : EIATTR_KPARAM_INFO
	.align		4
.L_15:
        /*0018*/ 	.byte	0x04, 0x17
        /*001a*/ 	.short	(.L_17 - .L_16)
.L_16:
        /*001c*/ 	.word	0x00000000
        /*0020*/ 	.short	0x0002
        /*0022*/ 	.short	0x0010
        /*0024*/ 	.byte	0x00, 0xf0, 0x11, 0x00


	//----- nvinfo : EIATTR_KPARAM_INFO
	.align		4
.L_17:
        /*0028*/ 	.byte	0x04, 0x17
        /*002a*/ 	.short	(.L_19 - .L_18)
.L_18:
        /*002c*/ 	.word	0x00000000
        /*0030*/ 	.short	0x0001
        /*0032*/ 	.short	0x0008
        /*0034*/ 	.byte	0x00, 0xf5, 0x21, 0x00


	//----- nvinfo : EIATTR_KPARAM_INFO
	.align		4
.L_19:
        /*0038*/ 	.byte	0x04, 0x17
        /*003a*/ 	.short	(.L_21 - .L_20)
.L_20:
        /*003c*/ 	.word	0x00000000
        /*0040*/ 	.short	0x0000
        /*0042*/ 	.short	0x0000
        /*0044*/ 	.byte	0x00, 0xf5, 0x21, 0x00


	//----- nvinfo : EIATTR_SPARSE_MMA_MASK
	.align		4
.L_21:
        /*0048*/ 	.byte	0x03, 0x50
        /*004a*/ 	.short	0x0000


	//----- nvinfo : EIATTR_MAXREG_COUNT
	.align		4
        /*004c*/ 	.byte	0x03, 0x1b
        /*004e*/ 	.short	0x00ff


	//----- nvinfo : EIATTR_NUM_BARRIERS
	.align		4
        /*0050*/ 	.byte	0x02, 0x4c
        /*0052*/ 	.byte	0x01
	.zero		1


	//----- nvinfo : EIATTR_MERCURY_ISA_VERSION
	.align		4
        /*0054*/ 	.byte	0x03, 0x5f
        /*0056*/ 	.short	0x0101


	//----- nvinfo : EIATTR_VRC_CTA_INIT_COUNT
	.align		4
        /*0058*/ 	.byte	0x02, 0x4a
	.zero		1
	.zero		1


	//----- nvinfo : EIATTR_EXIT_INSTR_OFFSETS
	.align		4
        /*005c*/ 	.byte	0x04, 0x1c
        /*005e*/ 	.short	(.L_23 - .L_22)


	//   ....[0]....
.L_22:
        /*0060*/ 	.word	0x000000b0


	//   ....[1]....
        /*0064*/ 	.word	0x00000140


	//----- nvinfo : EIATTR_CBANK_PARAM_SIZE
	.align		4
.L_23:
        /*0068*/ 	.byte	0x03, 0x19
        /*006a*/ 	.short	0x0018


	//----- nvinfo : EIATTR_PARAM_CBANK
	.align		4
        /*006c*/ 	.byte	0x04, 0x0a
        /*006e*/ 	.short	(.L_25 - .L_24)
	.align		4
.L_24:
        /*0070*/ 	.word	index@(.nv.constant0._Z5func2PiS_ii)
        /*0074*/ 	.short	0x0380
        /*0076*/ 	.short	0x0018


	//----- nvinfo : EIATTR_SW_WAR
	.align		4
.L_25:
        /*0078*/ 	.byte	0x04, 0x36
        /*007a*/ 	.short	(.L_27 - .L_26)
.L_26:
        /*007c*/ 	.word	0x00000008
.L_27:


//--------------------- .nv.info._Z4funcPfPiS_S0_S0_ --------------------------
	.section	.nv.info._Z4funcPfPiS_S0_S0_,"",@"SHT_CUDA_INFO"
	.sectionflags	@""
	.align	4


	//----- nvinfo : EIATTR_CUDA_API_VERSION
	.align		4
        /*0000*/ 	.byte	0x04, 0x37
        /*0002*/ 	.short	(.L_29 - .L_28)
.L_28:
        /*0004*/ 	.word	0x00000082


	//----- nvinfo : EIATTR_KPARAM_INFO
	.align		4
.L_29:
        /*0008*/ 	.byte	0x04, 0x17
        /*000a*/ 	.short	(.L_31 - .L_30)
.L_30:
        /*000c*/ 	.word	0x00000000
        /*0010*/ 	.short	0x0004
        /*0012*/ 	.short	0x0020
        /*0014*/ 	.byte	0x00, 0xf5, 0x21, 0x00


	//----- nvinfo : EIATTR_KPARAM_INFO
	.align		4
.L_31:
        /*0018*/ 	.byte	0x04, 0x17
        /*001a*/ 	.short	(.L_33 - .L_32)
.L_32:
        /*001c*/ 	.word	0x00000000
        /*0020*/ 	.short	0x0003
        /*0022*/ 	.short	0x0018
        /*0024*/ 	.byte	0x00, 0xf5, 0x21, 0x00


	//----- nvinfo : EIATTR_KPARAM_INFO
	.align		4
.L_33:
        /*0028*/ 	.byte	0x04, 0x17
        /*002a*/ 	.short	(.L_35 - .L_34)
.L_34:
        /*002c*/ 	.word	0x00000000
        /*0030*/ 	.short	0x0002
        /*0032*/ 	.short	0x0010
        /*0034*/ 	.byte	0x00, 0xf5, 0x21, 0x00


	//----- nvinfo : EIATTR_KPARAM_INFO
	.align		4
.L_35:
        /*0038*/ 	.byte	0x04, 0x17
        /*003a*/ 	.short	(.L_37 - .L_36)
.L_36:
        /*003c*/ 	.word	0x00000000
        /*0040*/ 	.short	0x0001
        /*0042*/ 	.short	0x0008
        /*0044*/ 	.byte	0x00, 0xf5, 0x21, 0x00


	//----- nvinfo : EIATTR_KPARAM_INFO
	.align		4
.L_37:
        /*0048*/ 	.byte	0x04, 0x17
        /*004a*/ 	.short	(.L_39 - .L_38)
.L_38:
        /*004c*/ 	.word	0x00000000
        /*0050*/ 	.short	0x0000
        /*0052*/ 	.short	0x0000
        /*0054*/ 	.byte	0x00, 0xf5, 0x21, 0x00


	//----- nvinfo : EIATTR_SPARSE_MMA_MASK
	.align		4
.L_39:
        /*0058*/ 	.byte	0x03, 0x50
        /*005a*/ 	.short	0x0000


	//----- nvinfo : EIATTR_MAXREG_COUNT
	.align		4
        /*005c*/ 	.byte	0x03, 0x1b
        /*005e*/ 	.short	0x00ff


	//----- nvinfo : EIATTR_MERCURY_ISA_VERSION
	.align		4
        /*0060*/ 	.byte	0x03, 0x5f
        /*0062*/ 	.short	0x0101


	//----- nvinfo : EIATTR_VRC_CTA_INIT_COUNT
	.align		4
        /*0064*/ 	.byte	0x02, 0x4a
	.zero		1
	.zero		1


	//----- nvinfo : EIATTR_EXIT_INSTR_OFFSETS
	.align		4
        /*0068*/ 	.byte	0x04, 0x1c
        /*006a*/ 	.short	(.L_41 - .L_40)


	//   ....[0]....
.L_40:
        /*006c*/ 	.word	0x000000a0


	//   ....[1]....
        /*0070*/ 	.word	0x000001e0


	//----- nvinfo : EIATTR_CBANK_PARAM_SIZE
	.align		4
.L_41:
        /*0074*/ 	.byte	0x03, 0x19
        /*0076*/ 	.short	0x0028


	//----- nvinfo : EIATTR_PARAM_CBANK
	.align		4
        /*0078*/ 	.byte	0x04, 0x0a
        /*007a*/ 	.short	(.L_43 - .L_42)
	.align		4
.L_42:
        /*007c*/ 	.word	index@(.nv.constant0._Z4funcPfPiS_S0_S0_)
        /*0080*/ 	.short	0x0380
        /*0082*/ 	.short	0x0028


	//----- nvinfo : EIATTR_SW_WAR
	.align		4
.L_43:
        /*0084*/ 	.byte	0x04, 0x36
        /*0086*/ 	.short	(.L_45 - .L_44)
.L_44:
        /*0088*/ 	.word	0x00000008
.L_45:


//--------------------- .nv.callgraph             --------------------------
	.section	.nv.callgraph,"",@"SHT_CUDA_CALLGRAPH"
	.align	4
	.sectionentsize	8
	.align		4
        /*0000*/ 	.word	0x00000000
	.align		4
        /*0004*/ 	.word	0xffffffff
	.align		4
        /*0008*/ 	.word	0x00000000
	.align		4
        /*000c*/ 	.word	0xfffffffe
	.align		4
        /*0010*/ 	.word	0x00000000
	.align		4
        /*0014*/ 	.word	0xfffffffd
	.align		4
        /*0018*/ 	.word	0x00000000
	.align		4
        /*001c*/ 	.word	0xfffffffc


//--------------------- .text._Z5func2PiS_ii      --------------------------
	.section	.text._Z5func2PiS_ii,"ax",@progbits
	.align	128
        .global         _Z5func2PiS_ii
        .type           _Z5func2PiS_ii,@function
        .size           _Z5func2PiS_ii,(.L_x_2 - _Z5func2PiS_ii)
        .other          _Z5func2PiS_ii,@"STO_CUDA_ENTRY STV_DEFAULT"
_Z5func2PiS_ii:
.text._Z5func2PiS_ii:
[----:B------:R-:W-:Y:S01]  /*0000*/  LDC R1, c[0x0][0x37c] ;  /* 0x0000df00ff017b82 */ /* 0x000fe20000000800 */
[----:B------:R-:W0:Y:S01]  /*0010*/  S2R R5, SR_TID.X ;  /* 0x0000000000057919 */ /* 0x000e220000002100 */
[----:B------:R-:W0:Y:S01]  /*0020*/  LDCU UR4, c[0x0][0x390] ;  /* 0x00007200ff0477ac */ /* 0x000e220008000800 */
[----:B------:R-:W1:Y:S01]  /*0030*/  LDCU UR6, c[0x0][0x394] ;  /* 0x00007280ff0677ac */ /* 0x000e620008000800 */
[C---:B0-----:R-:W-:Y:S01]  /*0040*/  ISETP.GT.AND P0, PT, R5.reuse, UR4, PT ;  /* 0x0000000405007c0c */ /* 0x041fe2000bf04270 */
[----:B------:R-:W0:Y:S01]  /*0050*/  LDCU.64 UR4, c[0x0][0x358] ;  /* 0x00006b00ff0477ac */ /* 0x000e220008000a00 */
[----:B-1----:R-:W-:-:S11]  /*0060*/  ISETP.GE.AND P1, PT, R5, UR6, PT ;  /* 0x0000000605007c0c */ /* 0x002fd6000bf26270 */
[----:B------:R-:W1:Y:S02]  /*0070*/  @!P0 LDC.64 R2, c[0x0][0x388] ;  /* 0x0000e200ff028b82 */ /* 0x000e640000000a00 */
[----:B-1----:R-:W-:-:S05]  /*0080*/  @!P0 IMAD.WIDE.U32 R2, R5, 0x4, R2 ;  /* 0x0000000405028825 */ /* 0x002fca00078e0002 */
[----:B0-----:R0:W-:Y:S01]  /*0090*/  @!P0 STG.E desc[UR4][R2.64], RZ ;  /* 0x000000ff02008986 */ /* 0x0011e2000c101904 */
[----:B------:R-:W-:Y:S06]  /*00a0*/  BAR.SYNC.DEFER_BLOCKING 0x0 ;  /* 0x0000000000007b1d */ /* 0x000fec0000010000 */
[----:B------:R-:W-:Y:S05]  /*00b0*/  @P1 EXIT ;  /* 0x000000000000194d */ /* 0x000fea0003800000 */
[----:B0-----:R-:W0:Y:S02]  /*00c0*/  LDC.64 R2, c[0x0][0x380] ;  /* 0x0000e000ff027b82 */ /* 0x001e240000000a00 */
[----:B0-----:R-:W-:-:S06]  /*00d0*/  IMAD.WIDE.U32 R2, R5, 0x4, R2 ;  /* 0x0000000405027825 */ /* 0x001fcc00078e0002 */
[----:B------:R-:W0:Y:S01]  /*00e0*/  LDC.64 R4, c[0x0][0x388] ;  /* 0x0000e200ff047b82 */ /* 0x000e220000000a00 */
[----:B------:R-:W0:Y:S02]  /*00f0*/  LDG.E R3, desc[UR4][R2.64] ;  /* 0x0000000402037981 */ /* 0x000e24000c1e1900 */
[----:B0-----:R-:W-:-:S05]  /*0100*/  IMAD.WIDE R4, R3, 0x4, R4 ;  /* 0x0000000403047825 */ /* 0x001fca00078e0204 */
[----:B------:R-:W2:Y:S02]  /*0110*/  LDG.E R0, desc[UR4][R4.64+0x4] ;  /* 0x0000040404007981 */ /* 0x000ea4000c1e1900 */
[----:B--2---:R-:W-:-:S05]  /*0120*/  IADD3 R7, PT, PT, R0, 0x1, RZ ;  /* 0x0000000100077810 */ /* 0x004fca0007ffe0ff */
[----:B------:R-:W-:Y:S01]  /*0130*/  STG.E desc[UR4][R4.64+0x4], R7 ;  /* 0x0000040704007986 */ /* 0x000fe2000c101904 */
[----:B------:R-:W-:Y:S05]  /*0140*/  EXIT ;  /* 0x000000000000794d */ /* 0x000fea0003800000 */
.L_x_0:
[----:B------:R-:W-:-:S00]  /*0150*/  BRA `(.L_x_0) ;  /* 0xfffffffc00fc7947 */ /* 0x000fc0000383ffff */
[----:B------:R-:W-:-:S00]  /*0160*/  NOP ;  /* 0x0000000000007918 */ /* 0x000fc00000000000 */
        /* <DEDUP_REMOVED lines=9> */
.L_x_2:


//--------------------- .text._Z4funcPfPiS_S0_S0_ --------------------------
	.section	.text._Z4funcPfPiS_S0_S0_,"ax",@progbits
	.align	128
        .global         _Z4funcPfPiS_S0_S0_
        .type           _Z4funcPfPiS_S0_S0_,@function
        .size           _Z4funcPfPiS_S0_S0_,(.L_x_3 - _Z4funcPfPiS_S0_S0_)
        .other          _Z4funcPfPiS_S0_S0_,@"STO_CUDA_ENTRY STV_DEFAULT"
_Z4funcPfPiS_S0_S0_:
.text._Z4funcPfPiS_S0_S0_:
[----:B------:R-:W-:Y:S01]  /*0000*/  LDC R1, c[0x0][0x37c] ;  /* 0x0000df00ff017b82 */ /* 0x000fe20000000800 */
[----:B------:R-:W0:Y:S07]  /*0010*/  S2R R3, SR_CTAID.X ;  /* 0x0000000000037919 */ /* 0x000e2e0000002500 */
[----:B------:R-:W0:Y:S01]  /*0020*/  LDC.64 R6, c[0x0][0x3a0] ;  /* 0x0000e800ff067b82 */ /* 0x000e220000000a00 */
[----:B------:R-:W1:Y:S01]  /*0030*/  LDCU.64 UR4, c[0x0][0x358] ;  /* 0x00006b00ff0477ac */ /* 0x000e620008000a00 */
[----:B0-----:R-:W-:-:S05]  /*0040*/  IMAD.WIDE.U32 R2, R3, 0x4, R6 ;  /* 0x0000000403027825 */ /* 0x001fca00078e0006 */
[----:B-1----:R-:W2:Y:S04]  /*0050*/  LDG.E R0, desc[UR4][R2.64+0x4] ;  /* 0x0000040402007981 */ /* 0x002ea8000c1e1900 */
[----:B------:R-:W2:Y:S01]  /*0060*/  LDG.E R13, desc[UR4][R2.64] ;  /* 0x00000004020d7981 */ /* 0x000ea2000c1e1900 */
[----:B------:R-:W0:Y:S01]  /*0070*/  S2R R9, SR_TID.X ;  /* 0x0000000000097919 */ /* 0x000e220000002100 */
[----:B--2---:R-:W-:-:S04]  /*0080*/  IADD3 R0, PT, PT, R0, -R13, RZ ;  /* 0x8000000d00007210 */ /* 0x004fc80007ffe0ff */
[----:B0-----:R-:W-:-:S13]  /*0090*/  ISETP.GE.U32.AND P0, PT, R9, R0, PT ;  /* 0x000000000900720c */ /* 0x001fda0003f06070 */
[----:B------:R-:W-:Y:S05]  /*00a0*/  @P0 EXIT ;  /* 0x000000000000094d */ /* 0x000fea0003800000 */
[----:B------:R-:W0:Y:S01]  /*00b0*/  LDC.64 R4, c[0x0][0x388] ;  /* 0x0000e200ff047b82 */ /* 0x000e220000000a00 */
[----:B------:R-:W-:-:S07]  /*00c0*/  IADD3 R9, PT, PT, R13, R9, RZ ;  /* 0x000000090d097210 */ /* 0x000fce0007ffe0ff */
[----:B------:R-:W1:Y:S01]  /*00d0*/  LDC.64 R2, c[0x0][0x380] ;  /* 0x0000e000ff027b82 */ /* 0x000e620000000a00 */
[----:B0-----:R-:W-:-:S06]  /*00e0*/  IMAD.WIDE R4, R9, 0x4, R4 ;  /* 0x0000000409047825 */ /* 0x001fcc00078e0204 */
[----:B------:R-:W2:Y:S01]  /*00f0*/  LDG.E R5, desc[UR4][R4.64] ;  /* 0x0000000404057981 */ /* 0x000ea2000c1e1900 */
[----:B-1----:R-:W-:Y:S02]  /*0100*/  IMAD.WIDE R2, R9, 0x4, R2 ;  /* 0x0000000409027825 */ /* 0x002fe400078e0202 */
[----:B------:R-:W0:Y:S04]  /*0110*/  LDC.64 R8, c[0x0][0x390] ;  /* 0x0000e400ff087b82 */ /* 0x000e280000000a00 */
[----:B------:R-:W3:Y:S01]  /*0120*/  LDG.E R3, desc[UR4][R2.64] ;  /* 0x0000000402037981 */ /* 0x000ee2000c1e1900 */
[----:B--2---:R-:W-:-:S05]  /*0130*/  IMAD.WIDE R6, R5, 0x4, R6 ;  /* 0x0000000405067825 */ /* 0x004fca00078e0206 */
[----:B------:R-:W0:Y:S02]  /*0140*/  LDG.E R11, desc[UR4][R6.64] ;  /* 0x00000004060b7981 */ /* 0x000e24000c1e1900 */
[----:B0-----:R-:W-:Y:S02]  /*0150*/  IMAD.WIDE R8, R11, 0x4, R8 ;  /* 0x000000040b087825 */ /* 0x001fe400078e0208 */
[----:B------:R-:W0:Y:S03]  /*0160*/  LDC.64 R10, c[0x0][0x398] ;  /* 0x0000e600ff0a7b82 */ /* 0x000e260000000a00 */
[----:B---3--:R-:W-:Y:S04]  /*0170*/  STG.E desc[UR4][R8.64], R3 ;  /* 0x0000000308007986 */ /* 0x008fe8000c101904 */
[----:B------:R-:W0:Y:S02]  /*0180*/  LDG.E R15, desc[UR4][R6.64] ;  /* 0x00000004060f7981 */ /* 0x000e24000c1e1900 */
[----:B0-----:R-:W-:-:S05]  /*0190*/  IMAD.WIDE R4, R15, 0x4, R10 ;  /* 0x000000040f047825 */ /* 0x001fca00078e020a */
[----:B------:R-:W-:Y:S04]  /*01a0*/  STG.E desc[UR4][R4.64], R13 ;  /* 0x0000000d04007986 */ /* 0x000fe8000c101904 */
[----:B------:R-:W2:Y:S02]  /*01b0*/  LDG.E R0, desc[UR4][R6.64] ;  /* 0x0000000406007981 */ /* 0x000ea4000c1e1900 */
[----:B--2---:R-:W-:-:S05]  /*01c0*/  IADD3 R11, PT, PT, R0, 0x1, RZ ;  /* 0x00000001000b7810 */ /* 0x004fca0007ffe0ff */
[----:B------:R-:W-:Y:S01]  /*01d0*/  STG.E desc[UR4][R6.64], R11 ;  /* 0x0000000b06007986 */ /* 0x000fe2000c101904 */
[----:B------:R-:W-:Y:S05]  /*01e0*/  EXIT ;  /* 0x000000000000794d */ /* 0x000fea0003800000 */
.L_x_1:
        /* <DEDUP_REMOVED lines=9> */
.L_x_3:


//--------------------- .nv.shared.reserved.0     --------------------------
	.section	.nv.shared.reserved.0,"aw",@nobits
	.weak		__nv_reservedSMEM_offset_0_alias
	.size		__nv_reservedSMEM_offset_0_alias, 0, 64
	.other		__nv_reservedSMEM_offset_0_alias,@"STO_CUDA_RESERVED_SHARED STV_DEFAULT"
__nv_reservedSMEM_offset_0_alias:
	.zero		0
	.zero		64


//--------------------- .nv.constant0._Z5func2PiS_ii --------------------------
	.section	.nv.constant0._Z5func2PiS_ii,"a",@progbits
	.sectionflags	@""
	.align	4
.nv.constant0._Z5func2PiS_ii:
	.zero		920


//--------------------- .nv.constant0._Z4funcPfPiS_S0_S0_ --------------------------
	.section	.nv.constant0._Z4funcPfPiS_S0_S0_,"a",@progbits
	.sectionflags	@""
	.align	4
.nv.constant0._Z4funcPfPiS_S0_S0_:
	.zero		936


//--------------------- SYMBOLS --------------------------

	.type		.nv.reservedSmem.offset0,@object
	.size		.nv.reservedSmem.offset0,0x4
